//
// Generated by NVIDIA NVVM Compiler
//
// Compiler Build ID: CL-36424714
// Cuda compilation tools, release 13.0, V13.0.88
// Based on NVVM 20.0.0
//

.version 9.0
.target sm_100
.address_size 64

	// .globl	_Z10hello_cudav
.extern .func  (.param .b32 func_retval0) vprintf
(
	.param .b64 vprintf_param_0,
	.param .b64 vprintf_param_1
)
;
.global .align 1 .b8 $str[143] = {116, 104, 114, 101, 97, 100, 73, 100, 120, 46, 120, 58, 32, 37, 100, 44, 32, 116, 104, 114, 101, 97, 100, 73, 100, 120, 46, 121, 58, 32, 37, 100, 44, 32, 116, 104, 114, 101, 97, 100, 73, 100, 120, 46, 122, 58, 32, 37, 100, 44, 32, 98, 108, 111, 99, 107, 73, 100, 120, 46, 120, 58, 32, 37, 100, 44, 32, 98, 108, 111, 99, 107, 73, 100, 120, 46, 121, 58, 32, 37, 100, 44, 32, 98, 108, 111, 99, 107, 73, 100, 120, 46, 122, 58, 32, 37, 100, 44, 32, 103, 114, 105, 100, 68, 105, 109, 46, 120, 58, 32, 37, 100, 44, 32, 103, 114, 105, 100, 68, 105, 109, 46, 121, 58, 32, 37, 100, 44, 32, 103, 114, 105, 100, 68, 105, 109, 46, 122, 58, 32, 37, 100};

.visible .entry _Z10hello_cudav()
{
	.local .align 8 .b8 	__local_depot0[40];
	.reg .b64 	%SP;
	.reg .b64 	%SPL;
	.reg .b32 	%r<12>;
	.reg .b64 	%rd<5>;

	mov.u64 	%SPL, __local_depot0;
	cvta.local.u64 	%SP, %SPL;
	add.u64 	%rd1, %SP, 0;
	add.u64 	%rd2, %SPL, 0;
	mov.u32 	%r1, %tid.x;
	mov.u32 	%r2, %tid.y;
	mov.u32 	%r3, %tid.z;
	mov.u32 	%r4, %ctaid.x;
	mov.u32 	%r5, %ctaid.y;
	mov.u32 	%r6, %ctaid.z;
	mov.u32 	%r7, %nctaid.x;
	mov.u32 	%r8, %nctaid.y;
	mov.u32 	%r9, %nctaid.z;
	st.local.v2.u32 	[%rd2], {%r1, %r2};
	st.local.v2.u32 	[%rd2+8], {%r3, %r4};
	st.local.v2.u32 	[%rd2+16], {%r5, %r6};
	st.local.v2.u32 	[%rd2+24], {%r7, %r8};
	st.local.u32 	[%rd2+32], %r9;
	mov.u64 	%rd3, $str;
	cvta.global.u64 	%rd4, %rd3;
	{ // callseq 0, 0
	.param .b64 param0;
	st.param.b64 	[param0], %rd4;
	.param .b64 param1;
	st.param.b64 	[param1], %rd1;
	.param .b32 retval0;
	call.uni (retval0), 
	vprintf, 
	(
	param0, 
	param1
	);
	ld.param.b32 	%r10, [retval0];
	} // callseq 0
	ret;

}


// ===== COMPILED SASS (sm_100) =====

	.target	sm_100

	.elftype	@"ET_EXEC"


//--------------------- .note.nv.tkinfo           --------------------------
	.section	.note.nv.tkinfo,"",@"SHT_NOTE"
	.sectionflags	@"SHF_NOTE_NV_TKINFO"
	.tkinfo
        /*0018*/ 	.word	0x00000002
        /*0030*/ 	.string	""
        /*0030*/ 	.string	"ptxas"
        /*0030*/ 	.string	"Cuda compilation tools, release 13.0, V13.0.88"
        /*0030*/ 	.string	"Build cuda_13.0.r13.0/compiler.36424714_0"
        /*0030*/ 	.string	"-arch sm_100 -m 64 "



//--------------------- .note.nv.cuinfo           --------------------------
	.section	.note.nv.cuinfo,"",@"SHT_NOTE"
	.sectionflags	@"SHF_NOTE_NV_CUINFO"
        /*0018*/ 	.short	0x0002
        /*001a*/ 	.short	0x0064
        /*001c*/ 	.short	0x0082
	.zero		2


//--------------------- .nv.info                  --------------------------
	.section	.nv.info,"",@"SHT_CUDA_INFO"
	.align	4


	//----- nvinfo : EIATTR_REGCOUNT
	.align		4
        /*0000*/ 	.byte	0x04, 0x2f
        /*0002*/ 	.short	(.L_2 - .L_1)
	.align		4
.L_1:
        /*0004*/ 	.word	index@(_Z10hello_cudav)
        /*0008*/ 	.word	0x00000018


	//----- nvinfo : EIATTR_FRAME_SIZE
	.align		4
.L_2:
        /*000c*/ 	.byte	0x04, 0x11
        /*000e*/ 	.short	(.L_4 - .L_3)
	.align		4
.L_3:
        /*0010*/ 	.word	index@(_Z10hello_cudav)
        /*0014*/ 	.word	0x00000028


	//----- nvinfo : EIATTR_MIN_STACK_SIZE
	.align		4
.L_4:
        /*0018*/ 	.byte	0x04, 0x12
        /*001a*/ 	.short	(.L_6 - .L_5)
	.align		4
.L_5:
        /*001c*/ 	.word	index@(_Z10hello_cudav)
        /*0020*/ 	.word	0x00000028
.L_6:


//--------------------- .nv.compat                --------------------------
	.section	.nv.compat,"",@"SHT_CUDA_COMPAT_INFO"
	.align	4
        /*0000*/ 	.byte	0x02, 0x09, 0x00, 0x00, 0x02, 0x02, 0x01, 0x00, 0x02, 0x05, 0x05, 0x00, 0x03, 0x07, 0x01, 0x01
        /*0010*/ 	.byte	0x02, 0x03, 0x00, 0x00, 0x02, 0x06, 0x01, 0x00, 0x04, 0x0b, 0x08, 0x00, 0x09, 0x00, 0x00, 0x00
        /*0020*/ 	.byte	0x00, 0x00, 0x00, 0x00


//--------------------- .nv.info._Z10hello_cudav  --------------------------
	.section	.nv.info._Z10hello_cudav,"",@"SHT_CUDA_INFO"
	.sectionflags	@""
	.align	4


	//----- nvinfo : EIATTR_CUDA_API_VERSION
	.align		4
        /*0000*/ 	.byte	0x04, 0x37
        /*0002*/ 	.short	(.L_8 - .L_7)
.L_7:
        /*0004*/ 	.word	0x00000082


	//----- nvinfo : EIATTR_SPARSE_MMA_MASK
	.align		4
.L_8:
        /*0008*/ 	.byte	0x03, 0x50
        /*000a*/ 	.short	0x0000


	//----- nvinfo : EIATTR_MAXREG_COUNT
	.align		4
        /*000c*/ 	.byte	0x03, 0x1b
        /*000e*/ 	.short	0x00ff


	//----- nvinfo : EIATTR_EXTERNS
	.align		4
        /*0010*/ 	.byte	0x04, 0x0f
        /*0012*/ 	.short	(.L_10 - .L_9)


	//   ....[0]....
	.align		4
.L_9:
        /*0014*/ 	.word	index@(vprintf)


	//----- nvinfo : EIATTR_MERCURY_ISA_VERSION
	.align		4
.L_10:
        /*0018*/ 	.byte	0x03, 0x5f
        /*001a*/ 	.short	0x0101


	//----- nvinfo : EIATTR_VRC_CTA_INIT_COUNT
	.align		4
        /*001c*/ 	.byte	0x02, 0x4a
	.zero		1
	.zero		1


	//----- nvinfo : EIATTR_SYSCALL_OFFSETS
	.align		4
        /*0020*/ 	.byte	0x04, 0x46
        /*0022*/ 	.short	(.L_12 - .L_11)


	//   ....[0]....
.L_11:
        /*0024*/ 	.word	0x000001a0


	//----- nvinfo : EIATTR_EXIT_INSTR_OFFSETS
	.align		4
.L_12:
        /*0028*/ 	.byte	0x04, 0x1c
        /*002a*/ 	.short	(.L_14 - .L_13)


	//   ....[0]....
.L_13:
        /*002c*/ 	.word	0x000001b0


	//----- nvinfo : EIATTR_SW_WAR
	.align		4
.L_14:
        /*0030*/ 	.byte	0x04, 0x36
        /*0032*/ 	.short	(.L_16 - .L_15)
.L_15:
        /*0034*/ 	.word	0x00000008
.L_16:


//--------------------- .nv.callgraph             --------------------------
	.section	.nv.callgraph,"",@"SHT_CUDA_CALLGRAPH"
	.align	4
	.sectionentsize	8
	.align		4
        /*0000*/ 	.word	0x00000000
	.align		4
        /*0004*/ 	.word	0xffffffff
	.align		4
        /*0008*/ 	.word	index@(_Z10hello_cudav)
	.align		4
        /*000c*/ 	.word	index@(vprintf)
	.align		4
        /*0010*/ 	.word	0x00000000
	.align		4
        /*0014*/ 	.word	0xfffffffe
	.align		4
        /*0018*/ 	.word	0x00000000
	.align		4
        /*001c*/ 	.word	0xfffffffd
	.align		4
        /*0020*/ 	.word	0x00000000
	.align		4
        /*0024*/ 	.word	0xfffffffc


//--------------------- .nv.constant4             --------------------------
	.section	.nv.constant4,"a",@progbits
	.align	8
	.align		8
.nv.constant4:
        /*0000*/ 	.dword	vprintf
	.align		8
        /*0008*/ 	.dword	$str


//--------------------- .text._Z10hello_cudav     --------------------------
	.section	.text._Z10hello_cudav,"ax",@progbits
	.align	128
        .global         _Z10hello_cudav
        .type           _Z10hello_cudav,@function
        .size           _Z10hello_cudav,(.L_x_2 - _Z10hello_cudav)
        .other          _Z10hello_cudav,@"STO_CUDA_ENTRY STV_DEFAULT"
_Z10hello_cudav:
.text._Z10hello_cudav:
[----:B------:R-:W0:Y:S01]  /*0000*/  LDC R1, c[0x0][0x37c] ;  /* 0x0000df00ff017b82 */ /* 0x000e220000000800 */
[----:B------:R-:W1:Y:S01]  /*0010*/  S2R R8, SR_TID.X ;  /* 0x0000000000087919 */ /* 0x000e620000002100 */
[----:B------:R-:W2:Y:S06]  /*0020*/  LDCU UR5, c[0x0][0x2fc] ;  /* 0x00005f80ff0577ac */ /* 0x000eac0008000800 */
[----:B------:R-:W3:Y:S01]  /*0030*/  LDC R14, c[0x0][0x370] ;  /* 0x0000dc00ff0e7b82 */ /* 0x000ee20000000800 */
[----:B0-----:R-:W-:Y:S01]  /*0040*/  VIADD R1, R1, 0xffffffd8 ;  /* 0xffffffd801017836 */ /* 0x001fe20000000000 */
[----:B------:R-:W1:Y:S01]  /*0050*/  S2R R9, SR_TID.Y ;  /* 0x0000000000097919 */ /* 0x000e620000002200 */
[----:B------:R-:W-:Y:S01]  /*0060*/  MOV R0, 0x0 ;  /* 0x0000000000007802 */ /* 0x000fe20000000f00 */
[----:B------:R-:W0:Y:S01]  /*0070*/  LDCU UR4, c[0x0][0x2f8] ;  /* 0x00005f00ff0477ac */ /* 0x000e220008000800 */
[----:B------:R-:W4:Y:S03]  /*0080*/  S2R R10, SR_TID.Z ;  /* 0x00000000000a7919 */ /* 0x000f260000002300 */
[----:B------:R-:W3:Y:S01]  /*0090*/  LDC R15, c[0x0][0x374] ;  /* 0x0000dd00ff0f7b82 */ /* 0x000ee20000000800 */
[----:B------:R-:W5:Y:S01]  /*00a0*/  LDCU.64 UR6, c[0x4][0x8] ;  /* 0x01000100ff0677ac */ /* 0x000f620008000a00 */
[----:B------:R-:W4:Y:S01]  /*00b0*/  S2R R11, SR_CTAID.X ;  /* 0x00000000000b7919 */ /* 0x000f220000002500 */
[----:B------:R-:W4:Y:S05]  /*00c0*/  S2R R12, SR_CTAID.Y ;  /* 0x00000000000c7919 */ /* 0x000f2a0000002600 */
[----:B------:R-:W4:Y:S01]  /*00d0*/  LDC R16, c[0x0][0x378] ;  /* 0x0000de00ff107b82 */ /* 0x000f220000000800 */
[----:B------:R-:W4:Y:S01]  /*00e0*/  S2R R13, SR_CTAID.Z ;  /* 0x00000000000d7919 */ /* 0x000f220000002700 */
[----:B0-----:R-:W-:-:S06]  /*00f0*/  IADD3 R6, P0, PT, R1, UR4, RZ ;  /* 0x0000000401067c10 */ /* 0x001fcc000ff1e0ff */
[----:B------:R0:W0:Y:S01]  /*0100*/  LDC.64 R2, c[0x4][R0] ;  /* 0x0100000000027b82 */ /* 0x0000220000000a00 */
[----:B-----5:R-:W-:Y:S01]  /*0110*/  IMAD.U32 R4, RZ, RZ, UR6 ;  /* 0x00000006ff047e24 */ /* 0x020fe2000f8e00ff */
[----:B------:R-:W-:Y:S01]  /*0120*/  MOV R5, UR7 ;  /* 0x0000000700057c02 */ /* 0x000fe20008000f00 */
[----:B--2---:R-:W-:Y:S01]  /*0130*/  IMAD.X R7, RZ, RZ, UR5, P0 ;  /* 0x00000005ff077e24 */ /* 0x004fe200080e06ff */
[----:B---3--:R2:W-:Y:S04]  /*0140*/  STL.64 [R1+0x18], R14 ;  /* 0x0000180e01007387 */ /* 0x0085e80000100a00 */
[----:B-1----:R2:W-:Y:S04]  /*0150*/  STL.64 [R1], R8 ;  /* 0x0000000801007387 */ /* 0x0025e80000100a00 */
[----:B----4-:R2:W-:Y:S04]  /*0160*/  STL [R1+0x20], R16 ;  /* 0x0000201001007387 */ /* 0x0105e80000100800 */
[----:B------:R2:W-:Y:S04]  /*0170*/  STL.64 [R1+0x8], R10 ;  /* 0x0000080a01007387 */ /* 0x0005e80000100a00 */
[----:B------:R2:W-:Y:S02]  /*0180*/  STL.64 [R1+0x10], R12 ;  /* 0x0000100c01007387 */ /* 0x0005e40000100a00 */
[----:B------:R-:W-:-:S07]  /*0190*/  LEPC R20, `(.L_x_0) ;  /* 0x000000001014794e */ /* 0x000fce0000000000 */
[----:B0-2---:R-:W-:Y:S05]  /*01a0*/  CALL.ABS.NOINC R2 ;  /* 0x0000000002007343 */ /* 0x005fea0003c00000 */
.L_x_0:
[----:B------:R-:W-:Y:S05]  /*01b0*/  EXIT ;  /* 0x000000000000794d */ /* 0x000fea0003800000 */
.L_x_1:
[----:B------:R-:W-:-:S00]  /*01c0*/  BRA `(.L_x_1) ;  /* 0xfffffffc00fc7947 */ /* 0x000fc0000383ffff */
[----:B------:R-:W-:-:S00]  /*01d0*/  NOP ;  /* 0x0000000000007918 */ /* 0x000fc00000000000 */
        /* <DEDUP_REMOVED lines=10> */
.L_x_2:


//--------------------- .nv.global.init           --------------------------
	.section	.nv.global.init,"aw",@progbits
.nv.global.init:
	.type		$str,@object
	.size		$str,(.L_0 - $str)
$str:
        /*0000*/ 	.byte	0x74, 0x68, 0x72, 0x65, 0x61, 0x64, 0x49, 0x64, 0x78, 0x2e, 0x78, 0x3a, 0x20, 0x25, 0x64, 0x2c
        /*0010*/ 	.byte	0x20, 0x74, 0x68, 0x72, 0x65, 0x61, 0x64, 0x49, 0x64, 0x78, 0x2e, 0x79, 0x3a, 0x20, 0x25, 0x64
        /*0020*/ 	.byte	0x2c, 0x20, 0x74, 0x68, 0x72, 0x65, 0x61, 0x64, 0x49, 0x64, 0x78, 0x2e, 0x7a, 0x3a, 0x20, 0x25
        /*0030*/ 	.byte	0x64, 0x2c, 0x20, 0x62, 0x6c, 0x6f, 0x63, 0x6b, 0x49, 0x64, 0x78, 0x2e, 0x78, 0x3a, 0x20, 0x25
        /*0040*/ 	.byte	0x64, 0x2c, 0x20, 0x62, 0x6c, 0x6f, 0x63, 0x6b, 0x49, 0x64, 0x78, 0x2e, 0x79, 0x3a, 0x20, 0x25
        /*0050*/ 	.byte	0x64, 0x2c, 0x20, 0x62, 0x6c, 0x6f, 0x63, 0x6b, 0x49, 0x64, 0x78, 0x2e, 0x7a, 0x3a, 0x20, 0x25
        /*0060*/ 	.byte	0x64, 0x2c, 0x20, 0x67, 0x72, 0x69, 0x64, 0x44, 0x69, 0x6d, 0x2e, 0x78, 0x3a, 0x20, 0x25, 0x64
        /*0070*/ 	.byte	0x2c, 0x20, 0x67, 0x72, 0x69, 0x64, 0x44, 0x69, 0x6d, 0x2e, 0x79, 0x3a, 0x20, 0x25, 0x64, 0x2c
        /*0080*/ 	.byte	0x20, 0x67, 0x72, 0x69, 0x64, 0x44, 0x69, 0x6d, 0x2e, 0x7a, 0x3a, 0x20, 0x25, 0x64, 0x00
.L_0:


//--------------------- .nv.shared.reserved.0     --------------------------
	.section	.nv.shared.reserved.0,"aw",@nobits
	.weak		__nv_reservedSMEM_offset_0_alias
	.size		__nv_reservedSMEM_offset_0_alias, 0, 64
	.other		__nv_reservedSMEM_offset_0_alias,@"STO_CUDA_RESERVED_SHARED STV_DEFAULT"
__nv_reservedSMEM_offset_0_alias:
	.zero		0
	.zero		64


//--------------------- .nv.constant0._Z10hello_cudav --------------------------
	.section	.nv.constant0._Z10hello_cudav,"a",@progbits
	.sectionflags	@""
	.align	4
.nv.constant0._Z10hello_cudav:
	.zero		896


//--------------------- SYMBOLS --------------------------

	.type		.nv.reservedSmem.offset0,@object
	.size		.nv.reservedSmem.offset0,0x4
	.type		vprintf,@function
